	.headerflags	@"EF_CUDA_TEXMODE_UNIFIED EF_CUDA_64BIT_ADDRESS EF_CUDA_ACCELERATORS EF_CUDA_SM90 EF_CUDA_VIRTUAL_SM(EF_CUDA_SM90)"
	.elftype	@"ET_EXEC"


//--------------------- .nv.info                  --------------------------
	.section	.nv.info,"",@"SHT_CUDA_INFO"
	.align	4


	//----- nvinfo : EIATTR_REGCOUNT
	.align		4
        /*0000*/ 	.byte	0x04, 0x2f
        /*0002*/ 	.short	(.L_1 - .L_0)
	.align		4
.L_0:
        /*0004*/ 	.word	index@(triton_per_fused__softmax_24)
        /*0008*/ 	.word	0x0000000c


	//----- nvinfo : EIATTR_MIN_STACK_SIZE
	.align		4
.L_1:
        /*000c*/ 	.byte	0x04, 0x12
        /*000e*/ 	.short	(.L_3 - .L_2)
	.align		4
.L_2:
        /*0010*/ 	.word	index@(triton_per_fused__softmax_24)
        /*0014*/ 	.word	0x00000000


	//----- nvinfo : EIATTR_FRAME_SIZE
	.align		4
.L_3:
        /*0018*/ 	.byte	0x04, 0x11
        /*001a*/ 	.short	(.L_5 - .L_4)
	.align		4
.L_4:
        /*001c*/ 	.word	index@(triton_per_fused__softmax_24)
        /*0020*/ 	.word	0x00000000


	//----- nvinfo : EIATTR_MIN_STACK_SIZE
	.align		4
.L_5:
        /*0024*/ 	.byte	0x04, 0x12
        /*0026*/ 	.short	(.L_7 - .L_6)
	.align		4
.L_6:
        /*0028*/ 	.word	index@(triton_per_fused__softmax_24)
        /*002c*/ 	.word	0x00000000
.L_7:


//--------------------- .nv.info.triton_per_fused__softmax_24 --------------------------
	.section	.nv.info.triton_per_fused__softmax_24,"",@"SHT_CUDA_INFO"
	.sectionflags	@""
	.align	4


	//----- nvinfo : EIATTR_CUDA_API_VERSION
	.align		4
        /*0000*/ 	.byte	0x04, 0x37
        /*0002*/ 	.short	(.L_9 - .L_8)
.L_8:
        /*0004*/ 	.word	0x0000007c


	//----- nvinfo : EIATTR_KPARAM_INFO
	.align		4
.L_9:
        /*0008*/ 	.byte	0x04, 0x17
        /*000a*/ 	.short	(.L_11 - .L_10)
.L_10:
        /*000c*/ 	.word	0x00000000
        /*0010*/ 	.short	0x0003
        /*0012*/ 	.short	0x0014
        /*0014*/ 	.byte	0x00, 0xf0, 0x11, 0x00


	//----- nvinfo : EIATTR_KPARAM_INFO
	.align		4
.L_11:
        /*0018*/ 	.byte	0x04, 0x17
        /*001a*/ 	.short	(.L_13 - .L_12)
.L_12:
        /*001c*/ 	.word	0x00000000
        /*0020*/ 	.short	0x0002
        /*0022*/ 	.short	0x0010
        /*0024*/ 	.byte	0x00, 0xf0, 0x11, 0x00


	//----- nvinfo : EIATTR_KPARAM_INFO
	.align		4
.L_13:
        /*0028*/ 	.byte	0x04, 0x17
        /*002a*/ 	.short	(.L_15 - .L_14)
.L_14:
        /*002c*/ 	.word	0x00000000
        /*0030*/ 	.short	0x0001
        /*0032*/ 	.short	0x0008
        /*0034*/ 	.byte	0x00, 0xf4, 0x21, 0x00


	//----- nvinfo : EIATTR_KPARAM_INFO
	.align		4
.L_15:
        /*0038*/ 	.byte	0x04, 0x17
        /*003a*/ 	.short	(.L_17 - .L_16)
.L_16:
        /*003c*/ 	.word	0x00000000
        /*0040*/ 	.short	0x0000
        /*0042*/ 	.short	0x0000
        /*0044*/ 	.byte	0x00, 0xf4, 0x21, 0x00


	//----- nvinfo : EIATTR_SPARSE_MMA_MASK
	.align		4
.L_17:
        /*0048*/ 	.byte	0x03, 0x50
        /*004a*/ 	.short	0x0000


	//----- nvinfo : EIATTR_MAXREG_COUNT
	.align		4
        /*004c*/ 	.byte	0x03, 0x1b
        /*004e*/ 	.short	0x00ff


	//----- nvinfo : EIATTR_COOP_GROUP_MASK_REGIDS
	.align		4
        /*0050*/ 	.byte	0x04, 0x29
        /*0052*/ 	.short	(.L_19 - .L_18)


	//   ....[0]....
.L_18:
        /*0054*/ 	.word	0xffffffff


	//   ....[1]....
        /*0058*/ 	.word	0xffffffff


	//----- nvinfo : EIATTR_COOP_GROUP_INSTR_OFFSETS
	.align		4
.L_19:
        /*005c*/ 	.byte	0x04, 0x28
        /*005e*/ 	.short	(.L_21 - .L_20)


	//   ....[0]....
.L_20:
        /*0060*/ 	.word	0x000000e0


	//   ....[1]....
        /*0064*/ 	.word	0x00000120


	//----- nvinfo : EIATTR_EXIT_INSTR_OFFSETS
	.align		4
.L_21:
        /*0068*/ 	.byte	0x04, 0x1c
        /*006a*/ 	.short	(.L_23 - .L_22)


	//   ....[0]....
.L_22:
        /*006c*/ 	.word	0x00000150


	//   ....[1]....
        /*0070*/ 	.word	0x00000170


	//----- nvinfo : EIATTR_REQNTID
	.align		4
.L_23:
        /*0074*/ 	.byte	0x04, 0x10
        /*0076*/ 	.short	(.L_25 - .L_24)
.L_24:
        /*0078*/ 	.word	0x00000040
        /*007c*/ 	.word	0x00000001
        /*0080*/ 	.word	0x00000001


	//----- nvinfo : EIATTR_CBANK_PARAM_SIZE
	.align		4
.L_25:
        /*0084*/ 	.byte	0x03, 0x19
        /*0086*/ 	.short	0x0018


	//----- nvinfo : EIATTR_PARAM_CBANK
	.align		4
        /*0088*/ 	.byte	0x04, 0x0a
        /*008a*/ 	.short	(.L_27 - .L_26)
	.align		4
.L_26:
        /*008c*/ 	.word	index@(.nv.constant0.triton_per_fused__softmax_24)
        /*0090*/ 	.short	0x0210
        /*0092*/ 	.short	0x0018


	//----- nvinfo : EIATTR_SW_WAR
	.align		4
.L_27:
        /*0094*/ 	.byte	0x04, 0x36
        /*0096*/ 	.short	(.L_29 - .L_28)
.L_28:
        /*0098*/ 	.word	0x00000008
.L_29:


//--------------------- .nv.callgraph             --------------------------
	.section	.nv.callgraph,"",@"SHT_CUDA_CALLGRAPH"
	.align	4
	.sectionentsize	8
	.align		4
        /*0000*/ 	.word	0x00000000
	.align		4
        /*0004*/ 	.word	0xffffffff
	.align		4
        /*0008*/ 	.word	0x00000000
	.align		4
        /*000c*/ 	.word	0xfffffffe
	.align		4
        /*0010*/ 	.word	0x00000000
	.align		4
        /*0014*/ 	.word	0xfffffffd
	.align		4
        /*0018*/ 	.word	0x00000000
	.align		4
        /*001c*/ 	.word	0xfffffffc


//--------------------- .text.triton_per_fused__softmax_24 --------------------------
	.section	.text.triton_per_fused__softmax_24,"ax",@progbits
	.align	128
        .global         triton_per_fused__softmax_24
        .type           triton_per_fused__softmax_24,@function
        .size           triton_per_fused__softmax_24,(.L_x_1 - triton_per_fused__softmax_24)
        .other          triton_per_fused__softmax_24,@"STO_CUDA_ENTRY STV_DEFAULT"
triton_per_fused__softmax_24:
.text.triton_per_fused__softmax_24:
[----:B------:R-:W0:Y:S02]  /*0000*/  LDC R1, c[0x0][0x28] ;  /* 0x00000a00ff017b82 */ /* 0x000e240000000800 */
[----:B------:R-:W1:Y:S01]  /*0010*/  S2R R8, SR_TID.X ;  /* 0x0000000000087919 */ /* 0x000e620000002100 */
[----:B------:R-:W2:Y:S01]  /*0020*/  LDC.64 R2, c[0x0][0x210] ;  /* 0x00008400ff027b82 */ /* 0x000ea20000000a00 */
[----:B------:R-:W-:Y:S01]  /*0030*/  ULDC.64 UR4, c[0x0][0x208] ;  /* 0x0000820000047ab9 */ /* 0x000fe20000000a00 */
[----:B------:R-:W3:Y:S01]  /*0040*/  S2R R9, SR_CTAID.X ;  /* 0x0000000000097919 */ /* 0x000ee20000002500 */
[----:B-1----:R-:W-:Y:S02]  /*0050*/  LOP3.LUT R0, R8, 0x3, RZ, 0xc0, !PT ;  /* 0x0000000308007812 */ /* 0x002fe400078ec0ff */
[----:B---3--:R-:W-:-:S03]  /*0060*/  ISETP.GE.AND P0, PT, R9, 0x4, PT ;  /* 0x000000040900780c */ /* 0x008fc60003f06270 */
[----:B------:R-:W-:Y:S02]  /*0070*/  IMAD R5, R9, 0x4, R0 ;  /* 0x0000000409057824 */ /* 0x000fe400078e0200 */
[----:B------:R-:W-:Y:S02]  /*0080*/  IMAD.MOV.U32 R0, RZ, RZ, RZ ;  /* 0x000000ffff007224 */ /* 0x000fe400078e00ff */
[----:B--2---:R-:W-:-:S06]  /*0090*/  IMAD.WIDE R2, R5, 0x4, R2 ;  /* 0x0000000405027825 */ /* 0x004fcc00078e0202 */
[----:B------:R-:W2:Y:S02]  /*00a0*/  @!P0 LDG.E R0, desc[UR4][R2.64] ;  /* 0x0000000402008981 */ /* 0x000ea4000c1e1900 */
[----:B--2---:R-:W-:-:S04]  /*00b0*/  SEL R0, R0, RZ, !P0 ;  /* 0x000000ff00007207 */ /* 0x004fc80004000000 */
[----:B------:R-:W-:Y:S02]  /*00c0*/  FSEL R0, R0, RZ, !P0 ;  /* 0x000000ff00007208 */ /* 0x000fe40004000000 */
[----:B------:R-:W-:-:S03]  /*00d0*/  LOP3.LUT P0, RZ, R8, 0x3f, RZ, 0xc0, !PT ;  /* 0x0000003f08ff7812 */ /* 0x000fc6000780c0ff */
[----:B------:R-:W1:Y:S01]  /*00e0*/  SHFL.BFLY PT, R5, R0, 0x2, 0x1f ;  /* 0x0c401f0000057f89 */ /* 0x000e6200000e0000 */
[C---:B------:R-:W-:Y:S01]  /*00f0*/  ISETP.LT.AND P0, PT, R9.reuse, 0x4, !P0 ;  /* 0x000000040900780c */ /* 0x040fe20004701270 */
[----:B-1----:R-:W-:Y:S02]  /*0100*/  FADD R6, R0, R5 ;  /* 0x0000000500067221 */ /* 0x002fe40000000000 */
[----:B------:R-:W1:Y:S03]  /*0110*/  LDC.64 R4, c[0x0][0x218] ;  /* 0x00008600ff047b82 */ /* 0x000e660000000a00 */
[----:B------:R-:W2:Y:S01]  /*0120*/  SHFL.BFLY PT, R7, R6, 0x1, 0x1f ;  /* 0x0c201f0006077f89 */ /* 0x000ea200000e0000 */
[----:B-1----:R-:W-:-:S04]  /*0130*/  IMAD.WIDE R4, R9, 0x4, R4 ;  /* 0x0000000409047825 */ /* 0x002fc800078e0204 */
[----:B--2---:R-:W-:Y:S02]  /*0140*/  FADD R7, R6, R7 ;  /* 0x0000000706077221 */ /* 0x004fe40000000000 */
[----:B------:R-:W-:Y:S05]  /*0150*/  @!P0 EXIT ;  /* 0x000000000000894d */ /* 0x000fea0003800000 */
[----:B------:R-:W-:Y:S01]  /*0160*/  STG.E desc[UR4][R4.64], R7 ;  /* 0x0000000704007986 */ /* 0x000fe2000c101904 */
[----:B------:R-:W-:Y:S05]  /*0170*/  EXIT ;  /* 0x000000000000794d */ /* 0x000fea0003800000 */
.L_x_0:
[----:B------:R-:W-:-:S00]  /*0180*/  BRA `(.L_x_0) ;  /* 0xfffffffc00fc7947 */ /* 0x000fc0000383ffff */
[----:B------:R-:W-:-:S00]  /*0190*/  NOP ;  /* 0x0000000000007918 */ /* 0x000fc00000000000 */
        /* <DEDUP_REMOVED lines=14> */
.L_x_1:


//--------------------- .nv.constant0.triton_per_fused__softmax_24 --------------------------
	.section	.nv.constant0.triton_per_fused__softmax_24,"a",@progbits
	.sectionflags	@""
	.align	4
.nv.constant0.triton_per_fused__softmax_24:
	.zero		552
